//
// Generated by NVIDIA NVVM Compiler
//
// Compiler Build ID: CL-36424714
// Cuda compilation tools, release 13.0, V13.0.88
// Based on NVVM 20.0.0
//

.version 9.0
.target sm_100
.address_size 64

	// .globl	_Z6kernelv
.extern .func  (.param .b32 func_retval0) vprintf
(
	.param .b64 vprintf_param_0,
	.param .b64 vprintf_param_1
)
;
.global .align 1 .b8 $str[195] = {116, 104, 114, 101, 97, 100, 73, 100, 120, 46, 120, 58, 32, 37, 100, 44, 32, 116, 104, 114, 101, 97, 100, 73, 100, 120, 46, 121, 58, 32, 37, 100, 44, 32, 116, 104, 114, 101, 97, 100, 73, 100, 120, 46, 122, 58, 32, 37, 100, 32, 124, 32, 98, 108, 111, 99, 107, 73, 100, 120, 46, 120, 58, 32, 37, 100, 44, 32, 98, 108, 111, 99, 107, 73, 100, 120, 46, 121, 58, 32, 37, 100, 44, 32, 98, 108, 111, 99, 107, 73, 100, 120, 46, 122, 58, 32, 37, 100, 32, 124, 32, 98, 108, 111, 99, 107, 68, 105, 109, 46, 120, 58, 32, 37, 100, 44, 32, 98, 108, 111, 99, 107, 68, 105, 109, 46, 121, 58, 32, 37, 100, 44, 32, 98, 108, 111, 99, 107, 68, 105, 109, 46, 122, 58, 32, 37, 100, 32, 124, 32, 103, 114, 105, 100, 68, 105, 109, 46, 120, 58, 32, 37, 100, 44, 32, 103, 114, 105, 100, 68, 105, 109, 46, 121, 58, 32, 37, 100, 44, 32, 103, 114, 105, 100, 68, 105, 109, 46, 122, 58, 32, 37, 100, 10};

.visible .entry _Z6kernelv()
{
	.local .align 16 .b8 	__local_depot0[48];
	.reg .b64 	%SP;
	.reg .b64 	%SPL;
	.reg .b32 	%r<15>;
	.reg .b64 	%rd<5>;

	mov.u64 	%SPL, __local_depot0;
	cvta.local.u64 	%SP, %SPL;
	add.u64 	%rd1, %SP, 0;
	add.u64 	%rd2, %SPL, 0;
	mov.u32 	%r1, %tid.x;
	mov.u32 	%r2, %tid.y;
	mov.u32 	%r3, %tid.z;
	mov.u32 	%r4, %ctaid.x;
	mov.u32 	%r5, %ctaid.y;
	mov.u32 	%r6, %ctaid.z;
	mov.u32 	%r7, %ntid.x;
	mov.u32 	%r8, %ntid.y;
	mov.u32 	%r9, %ntid.z;
	mov.u32 	%r10, %nctaid.x;
	mov.u32 	%r11, %nctaid.y;
	mov.u32 	%r12, %nctaid.z;
	st.local.v4.u32 	[%rd2], {%r1, %r2, %r3, %r4};
	st.local.v4.u32 	[%rd2+16], {%r5, %r6, %r7, %r8};
	st.local.v4.u32 	[%rd2+32], {%r9, %r10, %r11, %r12};
	mov.u64 	%rd3, $str;
	cvta.global.u64 	%rd4, %rd3;
	{ // callseq 0, 0
	.param .b64 param0;
	st.param.b64 	[param0], %rd4;
	.param .b64 param1;
	st.param.b64 	[param1], %rd1;
	.param .b32 retval0;
	call.uni (retval0), 
	vprintf, 
	(
	param0, 
	param1
	);
	ld.param.b32 	%r13, [retval0];
	} // callseq 0
	ret;

}


// ===== COMPILED SASS (sm_100) =====

	.target	sm_100

	.elftype	@"ET_EXEC"


//--------------------- .note.nv.tkinfo           --------------------------
	.section	.note.nv.tkinfo,"",@"SHT_NOTE"
	.sectionflags	@"SHF_NOTE_NV_TKINFO"
	.tkinfo
        /*0018*/ 	.word	0x00000002
        /*0030*/ 	.string	""
        /*0030*/ 	.string	"ptxas"
        /*0030*/ 	.string	"Cuda compilation tools, release 13.0, V13.0.88"
        /*0030*/ 	.string	"Build cuda_13.0.r13.0/compiler.36424714_0"
        /*0030*/ 	.string	"-arch sm_100 -m 64 "



//--------------------- .note.nv.cuinfo           --------------------------
	.section	.note.nv.cuinfo,"",@"SHT_NOTE"
	.sectionflags	@"SHF_NOTE_NV_CUINFO"
        /*0018*/ 	.short	0x0002
        /*001a*/ 	.short	0x0064
        /*001c*/ 	.short	0x0082
	.zero		2


//--------------------- .nv.info                  --------------------------
	.section	.nv.info,"",@"SHT_CUDA_INFO"
	.align	4


	//----- nvinfo : EIATTR_REGCOUNT
	.align		4
        /*0000*/ 	.byte	0x04, 0x2f
        /*0002*/ 	.short	(.L_2 - .L_1)
	.align		4
.L_1:
        /*0004*/ 	.word	index@(_Z6kernelv)
        /*0008*/ 	.word	0x00000018


	//----- nvinfo : EIATTR_FRAME_SIZE
	.align		4
.L_2:
        /*000c*/ 	.byte	0x04, 0x11
        /*000e*/ 	.short	(.L_4 - .L_3)
	.align		4
.L_3:
        /*0010*/ 	.word	index@(_Z6kernelv)
        /*0014*/ 	.word	0x00000030


	//----- nvinfo : EIATTR_MIN_STACK_SIZE
	.align		4
.L_4:
        /*0018*/ 	.byte	0x04, 0x12
        /*001a*/ 	.short	(.L_6 - .L_5)
	.align		4
.L_5:
        /*001c*/ 	.word	index@(_Z6kernelv)
        /*0020*/ 	.word	0x00000030
.L_6:


//--------------------- .nv.compat                --------------------------
	.section	.nv.compat,"",@"SHT_CUDA_COMPAT_INFO"
	.align	4
        /*0000*/ 	.byte	0x02, 0x09, 0x00, 0x00, 0x02, 0x02, 0x01, 0x00, 0x02, 0x05, 0x05, 0x00, 0x03, 0x07, 0x01, 0x01
        /*0010*/ 	.byte	0x02, 0x03, 0x00, 0x00, 0x02, 0x06, 0x01, 0x00, 0x04, 0x0b, 0x08, 0x00, 0x09, 0x00, 0x00, 0x00
        /*0020*/ 	.byte	0x00, 0x00, 0x00, 0x00


//--------------------- .nv.info._Z6kernelv       --------------------------
	.section	.nv.info._Z6kernelv,"",@"SHT_CUDA_INFO"
	.sectionflags	@""
	.align	4


	//----- nvinfo : EIATTR_CUDA_API_VERSION
	.align		4
        /*0000*/ 	.byte	0x04, 0x37
        /*0002*/ 	.short	(.L_8 - .L_7)
.L_7:
        /*0004*/ 	.word	0x00000082


	//----- nvinfo : EIATTR_SPARSE_MMA_MASK
	.align		4
.L_8:
        /*0008*/ 	.byte	0x03, 0x50
        /*000a*/ 	.short	0x0000


	//----- nvinfo : EIATTR_MAXREG_COUNT
	.align		4
        /*000c*/ 	.byte	0x03, 0x1b
        /*000e*/ 	.short	0x00ff


	//----- nvinfo : EIATTR_EXTERNS
	.align		4
        /*0010*/ 	.byte	0x04, 0x0f
        /*0012*/ 	.short	(.L_10 - .L_9)


	//   ....[0]....
	.align		4
.L_9:
        /*0014*/ 	.word	index@(vprintf)


	//----- nvinfo : EIATTR_MERCURY_ISA_VERSION
	.align		4
.L_10:
        /*0018*/ 	.byte	0x03, 0x5f
        /*001a*/ 	.short	0x0101


	//----- nvinfo : EIATTR_VRC_CTA_INIT_COUNT
	.align		4
        /*001c*/ 	.byte	0x02, 0x4a
	.zero		1
	.zero		1


	//----- nvinfo : EIATTR_SYSCALL_OFFSETS
	.align		4
        /*0020*/ 	.byte	0x04, 0x46
        /*0022*/ 	.short	(.L_12 - .L_11)


	//   ....[0]....
.L_11:
        /*0024*/ 	.word	0x000001b0


	//----- nvinfo : EIATTR_EXIT_INSTR_OFFSETS
	.align		4
.L_12:
        /*0028*/ 	.byte	0x04, 0x1c
        /*002a*/ 	.short	(.L_14 - .L_13)


	//   ....[0]....
.L_13:
        /*002c*/ 	.word	0x000001c0


	//----- nvinfo : EIATTR_SW_WAR
	.align		4
.L_14:
        /*0030*/ 	.byte	0x04, 0x36
        /*0032*/ 	.short	(.L_16 - .L_15)
.L_15:
        /*0034*/ 	.word	0x00000008
.L_16:


//--------------------- .nv.callgraph             --------------------------
	.section	.nv.callgraph,"",@"SHT_CUDA_CALLGRAPH"
	.align	4
	.sectionentsize	8
	.align		4
        /*0000*/ 	.word	0x00000000
	.align		4
        /*0004*/ 	.word	0xffffffff
	.align		4
        /*0008*/ 	.word	index@(_Z6kernelv)
	.align		4
        /*000c*/ 	.word	index@(vprintf)
	.align		4
        /*0010*/ 	.word	0x00000000
	.align		4
        /*0014*/ 	.word	0xfffffffe
	.align		4
        /*0018*/ 	.word	0x00000000
	.align		4
        /*001c*/ 	.word	0xfffffffd
	.align		4
        /*0020*/ 	.word	0x00000000
	.align		4
        /*0024*/ 	.word	0xfffffffc


//--------------------- .nv.constant4             --------------------------
	.section	.nv.constant4,"a",@progbits
	.align	8
	.align		8
.nv.constant4:
        /*0000*/ 	.dword	vprintf
	.align		8
        /*0008*/ 	.dword	$str


//--------------------- .text._Z6kernelv          --------------------------
	.section	.text._Z6kernelv,"ax",@progbits
	.align	128
        .global         _Z6kernelv
        .type           _Z6kernelv,@function
        .size           _Z6kernelv,(.L_x_2 - _Z6kernelv)
        .other          _Z6kernelv,@"STO_CUDA_ENTRY STV_DEFAULT"
_Z6kernelv:
.text._Z6kernelv:
[----:B------:R-:W0:Y:S01]  /*0000*/  LDC R1, c[0x0][0x37c] ;  /* 0x0000df00ff017b82 */ /* 0x000e220000000800 */
[----:B------:R-:W1:Y:S01]  /*0010*/  S2R R8, SR_TID.X ;  /* 0x0000000000087919 */ /* 0x000e620000002100 */
[----:B------:R-:W2:Y:S06]  /*0020*/  LDCU UR5, c[0x0][0x2fc] ;  /* 0x00005f80ff0577ac */ /* 0x000eac0008000800 */
[----:B------:R-:W3:Y:S01]  /*0030*/  LDC R14, c[0x0][0x360] ;  /* 0x0000d800ff0e7b82 */ /* 0x000ee20000000800 */
[----:B0-----:R-:W-:Y:S01]  /*0040*/  VIADD R1, R1, 0xffffffd0 ;  /* 0xffffffd001017836 */ /* 0x001fe20000000000 */
[----:B------:R-:W1:Y:S01]  /*0050*/  S2R R9, SR_TID.Y ;  /* 0x0000000000097919 */ /* 0x000e620000002200 */
[----:B------:R-:W-:Y:S01]  /*0060*/  MOV R0, 0x0 ;  /* 0x0000000000007802 */ /* 0x000fe20000000f00 */
[----:B------:R-:W0:Y:S01]  /*0070*/  LDCU UR4, c[0x0][0x2f8] ;  /* 0x00005f00ff0477ac */ /* 0x000e220008000800 */
[----:B------:R-:W1:Y:S03]  /*0080*/  S2R R10, SR_TID.Z ;  /* 0x00000000000a7919 */ /* 0x000e660000002300 */
[----:B------:R-:W3:Y:S01]  /*0090*/  LDC R15, c[0x0][0x364] ;  /* 0x0000d900ff0f7b82 */ /* 0x000ee20000000800 */
[----:B------:R-:W4:Y:S01]  /*00a0*/  LDCU.64 UR6, c[0x4][0x8] ;  /* 0x01000100ff0677ac */ /* 0x000f220008000a00 */
[----:B------:R-:W1:Y:S01]  /*00b0*/  S2R R11, SR_CTAID.X ;  /* 0x00000000000b7919 */ /* 0x000e620000002500 */
[----:B------:R-:W3:Y:S05]  /*00c0*/  S2R R12, SR_CTAID.Y ;  /* 0x00000000000c7919 */ /* 0x000eea0000002600 */
[----:B------:R-:W5:Y:S01]  /*00d0*/  LDC R16, c[0x0][0x368] ;  /* 0x0000da00ff107b82 */ /* 0x000f620000000800 */
[----:B------:R-:W3:Y:S01]  /*00e0*/  S2R R13, SR_CTAID.Z ;  /* 0x00000000000d7919 */ /* 0x000ee20000002700 */
[----:B0-----:R-:W-:-:S06]  /*00f0*/  IADD3 R6, P0, PT, R1, UR4, RZ ;  /* 0x0000000401067c10 */ /* 0x001fcc000ff1e0ff */
[----:B------:R-:W5:Y:S01]  /*0100*/  LDC R17, c[0x0][0x370] ;  /* 0x0000dc00ff117b82 */ /* 0x000f620000000800 */
[----:B----4-:R-:W-:Y:S01]  /*0110*/  IMAD.U32 R4, RZ, RZ, UR6 ;  /* 0x00000006ff047e24 */ /* 0x010fe2000f8e00ff */
[----:B------:R-:W-:Y:S01]  /*0120*/  MOV R5, UR7 ;  /* 0x0000000700057c02 */ /* 0x000fe20008000f00 */
[----:B--2---:R-:W-:-:S05]  /*0130*/  IMAD.X R7, RZ, RZ, UR5, P0 ;  /* 0x00000005ff077e24 */ /* 0x004fca00080e06ff */
[----:B------:R-:W5:Y:S08]  /*0140*/  LDC R18, c[0x0][0x374] ;  /* 0x0000dd00ff127b82 */ /* 0x000f700000000800 */
[----:B------:R-:W5:Y:S01]  /*0150*/  LDC R19, c[0x0][0x378] ;  /* 0x0000de00ff137b82 */ /* 0x000f620000000800 */
[----:B-1----:R0:W-:Y:S07]  /*0160*/  STL.128 [R1], R8 ;  /* 0x0000000801007387 */ /* 0x0021ee0000100c00 */
[----:B------:R0:W1:Y:S01]  /*0170*/  LDC.64 R2, c[0x4][R0] ;  /* 0x0100000000027b82 */ /* 0x0000620000000a00 */
[----:B---3--:R0:W-:Y:S04]  /*0180*/  STL.128 [R1+0x10], R12 ;  /* 0x0000100c01007387 */ /* 0x0081e80000100c00 */
[----:B-----5:R0:W-:Y:S02]  /*0190*/  STL.128 [R1+0x20], R16 ;  /* 0x0000201001007387 */ /* 0x0201e40000100c00 */
[----:B------:R-:W-:-:S07]  /*01a0*/  LEPC R20, `(.L_x_0) ;  /* 0x000000001014794e */ /* 0x000fce0000000000 */
[----:B01----:R-:W-:Y:S05]  /*01b0*/  CALL.ABS.NOINC R2 ;  /* 0x0000000002007343 */ /* 0x003fea0003c00000 */
.L_x_0:
[----:B------:R-:W-:Y:S05]  /*01c0*/  EXIT ;  /* 0x000000000000794d */ /* 0x000fea0003800000 */
.L_x_1:
[----:B------:R-:W-:-:S00]  /*01d0*/  BRA `(.L_x_1) ;  /* 0xfffffffc00fc7947 */ /* 0x000fc0000383ffff */
[----:B------:R-:W-:-:S00]  /*01e0*/  NOP ;  /* 0x0000000000007918 */ /* 0x000fc00000000000 */
        /* <DEDUP_REMOVED lines=9> */
.L_x_2:


//--------------------- .nv.global.init           --------------------------
	.section	.nv.global.init,"aw",@progbits
.nv.global.init:
	.type		$str,@object
	.size		$str,(.L_0 - $str)
$str:
        /*0000*/ 	.byte	0x74, 0x68, 0x72, 0x65, 0x61, 0x64, 0x49, 0x64, 0x78, 0x2e, 0x78, 0x3a, 0x20, 0x25, 0x64, 0x2c
        /* <DEDUP_REMOVED lines=11> */
        /*00c0*/ 	.byte	0x64, 0x0a, 0x00
.L_0:


//--------------------- .nv.shared.reserved.0     --------------------------
	.section	.nv.shared.reserved.0,"aw",@nobits
	.weak		__nv_reservedSMEM_offset_0_alias
	.size		__nv_reservedSMEM_offset_0_alias, 0, 64
	.other		__nv_reservedSMEM_offset_0_alias,@"STO_CUDA_RESERVED_SHARED STV_DEFAULT"
__nv_reservedSMEM_offset_0_alias:
	.zero		0
	.zero		64


//--------------------- .nv.constant0._Z6kernelv  --------------------------
	.section	.nv.constant0._Z6kernelv,"a",@progbits
	.sectionflags	@""
	.align	4
.nv.constant0._Z6kernelv:
	.zero		896


//--------------------- SYMBOLS --------------------------

	.type		.nv.reservedSmem.offset0,@object
	.size		.nv.reservedSmem.offset0,0x4
	.type		vprintf,@function
